//
// Generated by NVIDIA NVVM Compiler
//
// Compiler Build ID: CL-36424714
// Cuda compilation tools, release 13.0, V13.0.88
// Based on NVVM 20.0.0
//

.version 9.0
.target sm_100
.address_size 64

	// .globl	_Z27unique_idx_1d_grid_1d_blockPi
.extern .func  (.param .b32 func_retval0) vprintf
(
	.param .b64 vprintf_param_0,
	.param .b64 vprintf_param_1
)
;
.global .align 1 .b8 $str[18] = {103, 105, 100, 61, 37, 100, 44, 32, 118, 97, 108, 117, 101, 61, 37, 100, 10};

.visible .entry _Z27unique_idx_1d_grid_1d_blockPi(
	.param .u64 .ptr .align 1 _Z27unique_idx_1d_grid_1d_blockPi_param_0
)
{
	.local .align 8 .b8 	__local_depot0[8];
	.reg .b64 	%SP;
	.reg .b64 	%SPL;
	.reg .b32 	%r<8>;
	.reg .b64 	%rd<9>;

	mov.u64 	%SPL, __local_depot0;
	cvta.local.u64 	%SP, %SPL;
	ld.param.u64 	%rd1, [_Z27unique_idx_1d_grid_1d_blockPi_param_0];
	cvta.to.global.u64 	%rd2, %rd1;
	add.u64 	%rd3, %SP, 0;
	add.u64 	%rd4, %SPL, 0;
	mov.u32 	%r1, %tid.x;
	mov.u32 	%r2, %ctaid.x;
	mov.u32 	%r3, %ntid.x;
	mad.lo.s32 	%r4, %r2, %r3, %r1;
	mul.wide.s32 	%rd5, %r4, 4;
	add.s64 	%rd6, %rd2, %rd5;
	ld.global.u32 	%r5, [%rd6];
	st.local.v2.u32 	[%rd4], {%r4, %r5};
	mov.u64 	%rd7, $str;
	cvta.global.u64 	%rd8, %rd7;
	{ // callseq 0, 0
	.param .b64 param0;
	st.param.b64 	[param0], %rd8;
	.param .b64 param1;
	st.param.b64 	[param1], %rd3;
	.param .b32 retval0;
	call.uni (retval0), 
	vprintf, 
	(
	param0, 
	param1
	);
	ld.param.b32 	%r6, [retval0];
	} // callseq 0
	ret;

}
	// .globl	_Z27unique_idx_1d_grid_2d_blockPi
.visible .entry _Z27unique_idx_1d_grid_2d_blockPi(
	.param .u64 .ptr .align 1 _Z27unique_idx_1d_grid_2d_blockPi_param_0
)
{
	.local .align 8 .b8 	__local_depot1[8];
	.reg .b64 	%SP;
	.reg .b64 	%SPL;
	.reg .b32 	%r<11>;
	.reg .b64 	%rd<9>;

	mov.u64 	%SPL, __local_depot1;
	cvta.local.u64 	%SP, %SPL;
	ld.param.u64 	%rd1, [_Z27unique_idx_1d_grid_2d_blockPi_param_0];
	cvta.to.global.u64 	%rd2, %rd1;
	add.u64 	%rd3, %SP, 0;
	add.u64 	%rd4, %SPL, 0;
	mov.u32 	%r1, %tid.x;
	mov.u32 	%r2, %ctaid.x;
	mov.u32 	%r3, %ntid.x;
	mov.u32 	%r4, %ntid.y;
	mov.u32 	%r5, %tid.y;
	mad.lo.s32 	%r6, %r4, %r2, %r5;
	mad.lo.s32 	%r7, %r6, %r3, %r1;
	mul.wide.s32 	%rd5, %r7, 4;
	add.s64 	%rd6, %rd2, %rd5;
	ld.global.u32 	%r8, [%rd6];
	st.local.v2.u32 	[%rd4], {%r7, %r8};
	mov.u64 	%rd7, $str;
	cvta.global.u64 	%rd8, %rd7;
	{ // callseq 1, 0
	.param .b64 param0;
	st.param.b64 	[param0], %rd8;
	.param .b64 param1;
	st.param.b64 	[param1], %rd3;
	.param .b32 retval0;
	call.uni (retval0), 
	vprintf, 
	(
	param0, 
	param1
	);
	ld.param.b32 	%r9, [retval0];
	} // callseq 1
	ret;

}
	// .globl	_Z27unique_idx_1d_grid_3d_blockPi
.visible .entry _Z27unique_idx_1d_grid_3d_blockPi(
	.param .u64 .ptr .align 1 _Z27unique_idx_1d_grid_3d_blockPi_param_0
)
{
	.local .align 8 .b8 	__local_depot2[8];
	.reg .b64 	%SP;
	.reg .b64 	%SPL;
	.reg .b32 	%r<14>;
	.reg .b64 	%rd<9>;

	mov.u64 	%SPL, __local_depot2;
	cvta.local.u64 	%SP, %SPL;
	ld.param.u64 	%rd1, [_Z27unique_idx_1d_grid_3d_blockPi_param_0];
	cvta.to.global.u64 	%rd2, %rd1;
	add.u64 	%rd3, %SP, 0;
	add.u64 	%rd4, %SPL, 0;
	mov.u32 	%r1, %tid.x;
	mov.u32 	%r2, %ctaid.x;
	mov.u32 	%r3, %ntid.x;
	mov.u32 	%r4, %ntid.y;
	mov.u32 	%r5, %ntid.z;
	mov.u32 	%r6, %tid.z;
	mov.u32 	%r7, %tid.y;
	mad.lo.s32 	%r8, %r5, %r2, %r6;
	mad.lo.s32 	%r9, %r8, %r4, %r7;
	mad.lo.s32 	%r10, %r9, %r3, %r1;
	mul.wide.s32 	%rd5, %r10, 4;
	add.s64 	%rd6, %rd2, %rd5;
	ld.global.u32 	%r11, [%rd6];
	st.local.v2.u32 	[%rd4], {%r10, %r11};
	mov.u64 	%rd7, $str;
	cvta.global.u64 	%rd8, %rd7;
	{ // callseq 2, 0
	.param .b64 param0;
	st.param.b64 	[param0], %rd8;
	.param .b64 param1;
	st.param.b64 	[param1], %rd3;
	.param .b32 retval0;
	call.uni (retval0), 
	vprintf, 
	(
	param0, 
	param1
	);
	ld.param.b32 	%r12, [retval0];
	} // callseq 2
	ret;

}
	// .globl	_Z27unique_idx_2d_grid_1d_blockPi
.visible .entry _Z27unique_idx_2d_grid_1d_blockPi(
	.param .u64 .ptr .align 1 _Z27unique_idx_2d_grid_1d_blockPi_param_0
)
{
	.local .align 8 .b8 	__local_depot3[8];
	.reg .b64 	%SP;
	.reg .b64 	%SPL;
	.reg .b32 	%r<11>;
	.reg .b64 	%rd<9>;

	mov.u64 	%SPL, __local_depot3;
	cvta.local.u64 	%SP, %SPL;
	ld.param.u64 	%rd1, [_Z27unique_idx_2d_grid_1d_blockPi_param_0];
	cvta.to.global.u64 	%rd2, %rd1;
	add.u64 	%rd3, %SP, 0;
	add.u64 	%rd4, %SPL, 0;
	mov.u32 	%r1, %ctaid.y;
	mov.u32 	%r2, %nctaid.x;
	mov.u32 	%r3, %ctaid.x;
	mad.lo.s32 	%r4, %r1, %r2, %r3;
	mov.u32 	%r5, %ntid.x;
	mov.u32 	%r6, %tid.x;
	mad.lo.s32 	%r7, %r4, %r5, %r6;
	mul.wide.s32 	%rd5, %r7, 4;
	add.s64 	%rd6, %rd2, %rd5;
	ld.global.u32 	%r8, [%rd6];
	st.local.v2.u32 	[%rd4], {%r7, %r8};
	mov.u64 	%rd7, $str;
	cvta.global.u64 	%rd8, %rd7;
	{ // callseq 3, 0
	.param .b64 param0;
	st.param.b64 	[param0], %rd8;
	.param .b64 param1;
	st.param.b64 	[param1], %rd3;
	.param .b32 retval0;
	call.uni (retval0), 
	vprintf, 
	(
	param0, 
	param1
	);
	ld.param.b32 	%r9, [retval0];
	} // callseq 3
	ret;

}
	// .globl	_Z27unique_idx_2d_grid_2d_blockPi
.visible .entry _Z27unique_idx_2d_grid_2d_blockPi(
	.param .u64 .ptr .align 1 _Z27unique_idx_2d_grid_2d_blockPi_param_0
)
{
	.local .align 8 .b8 	__local_depot4[8];
	.reg .b64 	%SP;
	.reg .b64 	%SPL;
	.reg .b32 	%r<14>;
	.reg .b64 	%rd<9>;

	mov.u64 	%SPL, __local_depot4;
	cvta.local.u64 	%SP, %SPL;
	ld.param.u64 	%rd1, [_Z27unique_idx_2d_grid_2d_blockPi_param_0];
	cvta.to.global.u64 	%rd2, %rd1;
	add.u64 	%rd3, %SP, 0;
	add.u64 	%rd4, %SPL, 0;
	mov.u32 	%r1, %ctaid.x;
	mov.u32 	%r2, %ctaid.y;
	mov.u32 	%r3, %nctaid.x;
	mad.lo.s32 	%r4, %r2, %r3, %r1;
	mov.u32 	%r5, %ntid.x;
	mov.u32 	%r6, %ntid.y;
	mov.u32 	%r7, %tid.y;
	mov.u32 	%r8, %tid.x;
	mad.lo.s32 	%r9, %r4, %r6, %r7;
	mad.lo.s32 	%r10, %r9, %r5, %r8;
	mul.wide.s32 	%rd5, %r10, 4;
	add.s64 	%rd6, %rd2, %rd5;
	ld.global.u32 	%r11, [%rd6];
	st.local.v2.u32 	[%rd4], {%r10, %r11};
	mov.u64 	%rd7, $str;
	cvta.global.u64 	%rd8, %rd7;
	{ // callseq 4, 0
	.param .b64 param0;
	st.param.b64 	[param0], %rd8;
	.param .b64 param1;
	st.param.b64 	[param1], %rd3;
	.param .b32 retval0;
	call.uni (retval0), 
	vprintf, 
	(
	param0, 
	param1
	);
	ld.param.b32 	%r12, [retval0];
	} // callseq 4
	ret;

}
	// .globl	_Z27unique_idx_2d_grid_3d_blockPi
.visible .entry _Z27unique_idx_2d_grid_3d_blockPi(
	.param .u64 .ptr .align 1 _Z27unique_idx_2d_grid_3d_blockPi_param_0
)
{
	.local .align 8 .b8 	__local_depot5[8];
	.reg .b64 	%SP;
	.reg .b64 	%SPL;
	.reg .b32 	%r<17>;
	.reg .b64 	%rd<9>;

	mov.u64 	%SPL, __local_depot5;
	cvta.local.u64 	%SP, %SPL;
	ld.param.u64 	%rd1, [_Z27unique_idx_2d_grid_3d_blockPi_param_0];
	cvta.to.global.u64 	%rd2, %rd1;
	add.u64 	%rd3, %SP, 0;
	add.u64 	%rd4, %SPL, 0;
	mov.u32 	%r1, %ctaid.x;
	mov.u32 	%r2, %ctaid.y;
	mov.u32 	%r3, %nctaid.x;
	mad.lo.s32 	%r4, %r2, %r3, %r1;
	mov.u32 	%r5, %ntid.x;
	mov.u32 	%r6, %ntid.y;
	mov.u32 	%r7, %ntid.z;
	mov.u32 	%r8, %tid.z;
	mov.u32 	%r9, %tid.y;
	mov.u32 	%r10, %tid.x;
	mad.lo.s32 	%r11, %r4, %r7, %r8;
	mad.lo.s32 	%r12, %r11, %r6, %r9;
	mad.lo.s32 	%r13, %r12, %r5, %r10;
	mul.wide.s32 	%rd5, %r13, 4;
	add.s64 	%rd6, %rd2, %rd5;
	ld.global.u32 	%r14, [%rd6];
	st.local.v2.u32 	[%rd4], {%r13, %r14};
	mov.u64 	%rd7, $str;
	cvta.global.u64 	%rd8, %rd7;
	{ // callseq 5, 0
	.param .b64 param0;
	st.param.b64 	[param0], %rd8;
	.param .b64 param1;
	st.param.b64 	[param1], %rd3;
	.param .b32 retval0;
	call.uni (retval0), 
	vprintf, 
	(
	param0, 
	param1
	);
	ld.param.b32 	%r15, [retval0];
	} // callseq 5
	ret;

}


// ===== COMPILED SASS (sm_100) =====

	.target	sm_100

	.elftype	@"ET_EXEC"


//--------------------- .note.nv.tkinfo           --------------------------
	.section	.note.nv.tkinfo,"",@"SHT_NOTE"
	.sectionflags	@"SHF_NOTE_NV_TKINFO"
	.tkinfo
        /*0018*/ 	.word	0x00000002
        /*0030*/ 	.string	""
        /*0030*/ 	.string	"ptxas"
        /*0030*/ 	.string	"Cuda compilation tools, release 13.0, V13.0.88"
        /*0030*/ 	.string	"Build cuda_13.0.r13.0/compiler.36424714_0"
        /*0030*/ 	.string	"-arch sm_100 -m 64 "



//--------------------- .note.nv.cuinfo           --------------------------
	.section	.note.nv.cuinfo,"",@"SHT_NOTE"
	.sectionflags	@"SHF_NOTE_NV_CUINFO"
        /*0018*/ 	.short	0x0002
        /*001a*/ 	.short	0x0064
        /*001c*/ 	.short	0x0082
	.zero		2


//--------------------- .nv.info                  --------------------------
	.section	.nv.info,"",@"SHT_CUDA_INFO"
	.align	4


	//----- nvinfo : EIATTR_REGCOUNT
	.align		4
        /*0000*/ 	.byte	0x04, 0x2f
        /*0002*/ 	.short	(.L_2 - .L_1)
	.align		4
.L_1:
        /*0004*/ 	.word	index@(_Z27unique_idx_1d_grid_1d_blockPi)
        /*0008*/ 	.word	0x00000018


	//----- nvinfo : EIATTR_FRAME_SIZE
	.align		4
.L_2:
        /*000c*/ 	.byte	0x04, 0x11
        /*000e*/ 	.short	(.L_4 - .L_3)
	.align		4
.L_3:
        /*0010*/ 	.word	index@(_Z27unique_idx_1d_grid_1d_blockPi)
        /*0014*/ 	.word	0x00000008


	//----- nvinfo : EIATTR_REGCOUNT
	.align		4
.L_4:
        /*0018*/ 	.byte	0x04, 0x2f
        /*001a*/ 	.short	(.L_6 - .L_5)
	.align		4
.L_5:
        /*001c*/ 	.word	index@(_Z27unique_idx_1d_grid_2d_blockPi)
        /*0020*/ 	.word	0x00000018


	//----- nvinfo : EIATTR_FRAME_SIZE
	.align		4
.L_6:
        /*0024*/ 	.byte	0x04, 0x11
        /*0026*/ 	.short	(.L_8 - .L_7)
	.align		4
.L_7:
        /*0028*/ 	.word	index@(_Z27unique_idx_1d_grid_2d_blockPi)
        /*002c*/ 	.word	0x00000008


	//----- nvinfo : EIATTR_REGCOUNT
	.align		4
.L_8:
        /*0030*/ 	.byte	0x04, 0x2f
        /*0032*/ 	.short	(.L_10 - .L_9)
	.align		4
.L_9:
        /*0034*/ 	.word	index@(_Z27unique_idx_1d_grid_3d_blockPi)
        /*0038*/ 	.word	0x00000018


	//----- nvinfo : EIATTR_FRAME_SIZE
	.align		4
.L_10:
        /*003c*/ 	.byte	0x04, 0x11
        /*003e*/ 	.short	(.L_12 - .L_11)
	.align		4
.L_11:
        /*0040*/ 	.word	index@(_Z27unique_idx_1d_grid_3d_blockPi)
        /*0044*/ 	.word	0x00000008


	//----- nvinfo : EIATTR_REGCOUNT
	.align		4
.L_12:
        /*0048*/ 	.byte	0x04, 0x2f
        /*004a*/ 	.short	(.L_14 - .L_13)
	.align		4
.L_13:
        /*004c*/ 	.word	index@(_Z27unique_idx_2d_grid_1d_blockPi)
        /*0050*/ 	.word	0x00000018


	//----- nvinfo : EIATTR_FRAME_SIZE
	.align		4
.L_14:
        /*0054*/ 	.byte	0x04, 0x11
        /*0056*/ 	.short	(.L_16 - .L_15)
	.align		4
.L_15:
        /*0058*/ 	.word	index@(_Z27unique_idx_2d_grid_1d_blockPi)
        /*005c*/ 	.word	0x00000008


	//----- nvinfo : EIATTR_REGCOUNT
	.align		4
.L_16:
        /*0060*/ 	.byte	0x04, 0x2f
        /*0062*/ 	.short	(.L_18 - .L_17)
	.align		4
.L_17:
        /*0064*/ 	.word	index@(_Z27unique_idx_2d_grid_2d_blockPi)
        /*0068*/ 	.word	0x00000018


	//----- nvinfo : EIATTR_FRAME_SIZE
	.align		4
.L_18:
        /*006c*/ 	.byte	0x04, 0x11
        /*006e*/ 	.short	(.L_20 - .L_19)
	.align		4
.L_19:
        /*0070*/ 	.word	index@(_Z27unique_idx_2d_grid_2d_blockPi)
        /*0074*/ 	.word	0x00000008


	//----- nvinfo : EIATTR_REGCOUNT
	.align		4
.L_20:
        /*0078*/ 	.byte	0x04, 0x2f
        /*007a*/ 	.short	(.L_22 - .L_21)
	.align		4
.L_21:
        /*007c*/ 	.word	index@(_Z27unique_idx_2d_grid_3d_blockPi)
        /*0080*/ 	.word	0x00000018


	//----- nvinfo : EIATTR_FRAME_SIZE
	.align		4
.L_22:
        /*0084*/ 	.byte	0x04, 0x11
        /*0086*/ 	.short	(.L_24 - .L_23)
	.align		4
.L_23:
        /*0088*/ 	.word	index@(_Z27unique_idx_2d_grid_3d_blockPi)
        /*008c*/ 	.word	0x00000008


	//----- nvinfo : EIATTR_MIN_STACK_SIZE
	.align		4
.L_24:
        /*0090*/ 	.byte	0x04, 0x12
        /*0092*/ 	.short	(.L_26 - .L_25)
	.align		4
.L_25:
        /*0094*/ 	.word	index@(_Z27unique_idx_2d_grid_3d_blockPi)
        /*0098*/ 	.word	0x00000008


	//----- nvinfo : EIATTR_MIN_STACK_SIZE
	.align		4
.L_26:
        /*009c*/ 	.byte	0x04, 0x12
        /*009e*/ 	.short	(.L_28 - .L_27)
	.align		4
.L_27:
        /*00a0*/ 	.word	index@(_Z27unique_idx_2d_grid_2d_blockPi)
        /*00a4*/ 	.word	0x00000008


	//----- nvinfo : EIATTR_MIN_STACK_SIZE
	.align		4
.L_28:
        /*00a8*/ 	.byte	0x04, 0x12
        /*00aa*/ 	.short	(.L_30 - .L_29)
	.align		4
.L_29:
        /*00ac*/ 	.word	index@(_Z27unique_idx_2d_grid_1d_blockPi)
        /*00b0*/ 	.word	0x00000008


	//----- nvinfo : EIATTR_MIN_STACK_SIZE
	.align		4
.L_30:
        /*00b4*/ 	.byte	0x04, 0x12
        /*00b6*/ 	.short	(.L_32 - .L_31)
	.align		4
.L_31:
        /*00b8*/ 	.word	index@(_Z27unique_idx_1d_grid_3d_blockPi)
        /*00bc*/ 	.word	0x00000008


	//----- nvinfo : EIATTR_MIN_STACK_SIZE
	.align		4
.L_32:
        /*00c0*/ 	.byte	0x04, 0x12
        /*00c2*/ 	.short	(.L_34 - .L_33)
	.align		4
.L_33:
        /*00c4*/ 	.word	index@(_Z27unique_idx_1d_grid_2d_blockPi)
        /*00c8*/ 	.word	0x00000008


	//----- nvinfo : EIATTR_MIN_STACK_SIZE
	.align		4
.L_34:
        /*00cc*/ 	.byte	0x04, 0x12
        /*00ce*/ 	.short	(.L_36 - .L_35)
	.align		4
.L_35:
        /*00d0*/ 	.word	index@(_Z27unique_idx_1d_grid_1d_blockPi)
        /*00d4*/ 	.word	0x00000008
.L_36:


//--------------------- .nv.compat                --------------------------
	.section	.nv.compat,"",@"SHT_CUDA_COMPAT_INFO"
	.align	4
        /*0000*/ 	.byte	0x02, 0x09, 0x00, 0x00, 0x02, 0x02, 0x01, 0x00, 0x02, 0x05, 0x05, 0x00, 0x03, 0x07, 0x01, 0x01
        /*0010*/ 	.byte	0x02, 0x03, 0x00, 0x00, 0x02, 0x06, 0x01, 0x00, 0x04, 0x0b, 0x08, 0x00, 0x09, 0x00, 0x00, 0x00
        /*0020*/ 	.byte	0x00, 0x00, 0x00, 0x00


//--------------------- .nv.info._Z27unique_idx_2d_grid_3d_blockPi --------------------------
	.section	.nv.info._Z27unique_idx_2d_grid_3d_blockPi,"",@"SHT_CUDA_INFO"
	.sectionflags	@""
	.align	4


	//----- nvinfo : EIATTR_CUDA_API_VERSION
	.align		4
        /*0000*/ 	.byte	0x04, 0x37
        /*0002*/ 	.short	(.L_38 - .L_37)
.L_37:
        /*0004*/ 	.word	0x00000082


	//----- nvinfo : EIATTR_KPARAM_INFO
	.align		4
.L_38:
        /*0008*/ 	.byte	0x04, 0x17
        /*000a*/ 	.short	(.L_40 - .L_39)
.L_39:
        /*000c*/ 	.word	0x00000000
        /*0010*/ 	.short	0x0000
        /*0012*/ 	.short	0x0000
        /*0014*/ 	.byte	0x00, 0xf5, 0x21, 0x00


	//----- nvinfo : EIATTR_SPARSE_MMA_MASK
	.align		4
.L_40:
        /*0018*/ 	.byte	0x03, 0x50
        /*001a*/ 	.short	0x0000


	//----- nvinfo : EIATTR_MAXREG_COUNT
	.align		4
        /*001c*/ 	.byte	0x03, 0x1b
        /*001e*/ 	.short	0x00ff


	//----- nvinfo : EIATTR_EXTERNS
	.align		4
        /*0020*/ 	.byte	0x04, 0x0f
        /*0022*/ 	.short	(.L_42 - .L_41)


	//   ....[0]....
	.align		4
.L_41:
        /*0024*/ 	.word	index@(vprintf)


	//----- nvinfo : EIATTR_MERCURY_ISA_VERSION
	.align		4
.L_42:
        /*0028*/ 	.byte	0x03, 0x5f
        /*002a*/ 	.short	0x0101


	//----- nvinfo : EIATTR_VRC_CTA_INIT_COUNT
	.align		4
        /*002c*/ 	.byte	0x02, 0x4a
	.zero		1
	.zero		1


	//----- nvinfo : EIATTR_SYSCALL_OFFSETS
	.align		4
        /*0030*/ 	.byte	0x04, 0x46
        /*0032*/ 	.short	(.L_44 - .L_43)


	//   ....[0]....
.L_43:
        /*0034*/ 	.word	0x000001e0


	//----- nvinfo : EIATTR_EXIT_INSTR_OFFSETS
	.align		4
.L_44:
        /*0038*/ 	.byte	0x04, 0x1c
        /*003a*/ 	.short	(.L_46 - .L_45)


	//   ....[0]....
.L_45:
        /*003c*/ 	.word	0x000001f0


	//----- nvinfo : EIATTR_CBANK_PARAM_SIZE
	.align		4
.L_46:
        /*0040*/ 	.byte	0x03, 0x19
        /*0042*/ 	.short	0x0008


	//----- nvinfo : EIATTR_PARAM_CBANK
	.align		4
        /*0044*/ 	.byte	0x04, 0x0a
        /*0046*/ 	.short	(.L_48 - .L_47)
	.align		4
.L_47:
        /*0048*/ 	.word	index@(.nv.constant0._Z27unique_idx_2d_grid_3d_blockPi)
        /*004c*/ 	.short	0x0380
        /*004e*/ 	.short	0x0008


	//----- nvinfo : EIATTR_SW_WAR
	.align		4
.L_48:
        /*0050*/ 	.byte	0x04, 0x36
        /*0052*/ 	.short	(.L_50 - .L_49)
.L_49:
        /*0054*/ 	.word	0x00000008
.L_50:


//--------------------- .nv.info._Z27unique_idx_2d_grid_2d_blockPi --------------------------
	.section	.nv.info._Z27unique_idx_2d_grid_2d_blockPi,"",@"SHT_CUDA_INFO"
	.sectionflags	@""
	.align	4


	//----- nvinfo : EIATTR_CUDA_API_VERSION
	.align		4
        /*0000*/ 	.byte	0x04, 0x37
        /*0002*/ 	.short	(.L_52 - .L_51)
.L_51:
        /*0004*/ 	.word	0x00000082


	//----- nvinfo : EIATTR_KPARAM_INFO
	.align		4
.L_52:
        /*0008*/ 	.byte	0x04, 0x17
        /*000a*/ 	.short	(.L_54 - .L_53)
.L_53:
        /*000c*/ 	.word	0x00000000
        /*0010*/ 	.short	0x0000
        /*0012*/ 	.short	0x0000
        /*0014*/ 	.byte	0x00, 0xf5, 0x21, 0x00


	//----- nvinfo : EIATTR_SPARSE_MMA_MASK
	.align		4
.L_54:
        /*0018*/ 	.byte	0x03, 0x50
        /*001a*/ 	.short	0x0000


	//----- nvinfo : EIATTR_MAXREG_COUNT
	.align		4
        /*001c*/ 	.byte	0x03, 0x1b
        /*001e*/ 	.short	0x00ff


	//----- nvinfo : EIATTR_EXTERNS
	.align		4
        /*0020*/ 	.byte	0x04, 0x0f
        /*0022*/ 	.short	(.L_56 - .L_55)


	//   ....[0]....
	.align		4
.L_55:
        /*0024*/ 	.word	index@(vprintf)


	//----- nvinfo : EIATTR_MERCURY_ISA_VERSION
	.align		4
.L_56:
        /*0028*/ 	.byte	0x03, 0x5f
        /*002a*/ 	.short	0x0101


	//----- nvinfo : EIATTR_VRC_CTA_INIT_COUNT
	.align		4
        /*002c*/ 	.byte	0x02, 0x4a
	.zero		1
	.zero		1


	//----- nvinfo : EIATTR_SYSCALL_OFFSETS
	.align		4
        /*0030*/ 	.byte	0x04, 0x46
        /*0032*/ 	.short	(.L_58 - .L_57)


	//   ....[0]....
.L_57:
        /*0034*/ 	.word	0x000001b0


	//----- nvinfo : EIATTR_EXIT_INSTR_OFFSETS
	.align		4
.L_58:
        /*0038*/ 	.byte	0x04, 0x1c
        /*003a*/ 	.short	(.L_60 - .L_59)


	//   ....[0]....
.L_59:
        /*003c*/ 	.word	0x000001c0


	//----- nvinfo : EIATTR_CBANK_PARAM_SIZE
	.align		4
.L_60:
        /*0040*/ 	.byte	0x03, 0x19
        /*0042*/ 	.short	0x0008


	//----- nvinfo : EIATTR_PARAM_CBANK
	.align		4
        /*0044*/ 	.byte	0x04, 0x0a
        /*0046*/ 	.short	(.L_62 - .L_61)
	.align		4
.L_61:
        /*0048*/ 	.word	index@(.nv.constant0._Z27unique_idx_2d_grid_2d_blockPi)
        /*004c*/ 	.short	0x0380
        /*004e*/ 	.short	0x0008


	//----- nvinfo : EIATTR_SW_WAR
	.align		4
.L_62:
        /*0050*/ 	.byte	0x04, 0x36
        /*0052*/ 	.short	(.L_64 - .L_63)
.L_63:
        /*0054*/ 	.word	0x00000008
.L_64:


//--------------------- .nv.info._Z27unique_idx_2d_grid_1d_blockPi --------------------------
	.section	.nv.info._Z27unique_idx_2d_grid_1d_blockPi,"",@"SHT_CUDA_INFO"
	.sectionflags	@""
	.align	4


	//----- nvinfo : EIATTR_CUDA_API_VERSION
	.align		4
        /*0000*/ 	.byte	0x04, 0x37
        /*0002*/ 	.short	(.L_66 - .L_65)
.L_65:
        /*0004*/ 	.word	0x00000082


	//----- nvinfo : EIATTR_KPARAM_INFO
	.align		4
.L_66:
        /*0008*/ 	.byte	0x04, 0x17
        /*000a*/ 	.short	(.L_68 - .L_67)
.L_67:
        /*000c*/ 	.word	0x00000000
        /*0010*/ 	.short	0x0000
        /*0012*/ 	.short	0x0000
        /*0014*/ 	.byte	0x00, 0xf5, 0x21, 0x00


	//----- nvinfo : EIATTR_SPARSE_MMA_MASK
	.align		4
.L_68:
        /*0018*/ 	.byte	0x03, 0x50
        /*001a*/ 	.short	0x0000


	//----- nvinfo : EIATTR_MAXREG_COUNT
	.align		4
        /*001c*/ 	.byte	0x03, 0x1b
        /*001e*/ 	.short	0x00ff


	//----- nvinfo : EIATTR_EXTERNS
	.align		4
        /*0020*/ 	.byte	0x04, 0x0f
        /*0022*/ 	.short	(.L_70 - .L_69)


	//   ....[0]....
	.align		4
.L_69:
        /*0024*/ 	.word	index@(vprintf)


	//----- nvinfo : EIATTR_MERCURY_ISA_VERSION
	.align		4
.L_70:
        /*0028*/ 	.byte	0x03, 0x5f
        /*002a*/ 	.short	0x0101


	//----- nvinfo : EIATTR_VRC_CTA_INIT_COUNT
	.align		4
        /*002c*/ 	.byte	0x02, 0x4a
	.zero		1
	.zero		1


	//----- nvinfo : EIATTR_SYSCALL_OFFSETS
	.align		4
        /*0030*/ 	.byte	0x04, 0x46
        /*0032*/ 	.short	(.L_72 - .L_71)


	//   ....[0]....
.L_71:
        /*0034*/ 	.word	0x00000180


	//----- nvinfo : EIATTR_EXIT_INSTR_OFFSETS
	.align		4
.L_72:
        /*0038*/ 	.byte	0x04, 0x1c
        /*003a*/ 	.short	(.L_74 - .L_73)


	//   ....[0]....
.L_73:
        /*003c*/ 	.word	0x00000190


	//----- nvinfo : EIATTR_CBANK_PARAM_SIZE
	.align		4
.L_74:
        /*0040*/ 	.byte	0x03, 0x19
        /*0042*/ 	.short	0x0008


	//----- nvinfo : EIATTR_PARAM_CBANK
	.align		4
        /*0044*/ 	.byte	0x04, 0x0a
        /*0046*/ 	.short	(.L_76 - .L_75)
	.align		4
.L_75:
        /*0048*/ 	.word	index@(.nv.constant0._Z27unique_idx_2d_grid_1d_blockPi)
        /*004c*/ 	.short	0x0380
        /*004e*/ 	.short	0x0008


	//----- nvinfo : EIATTR_SW_WAR
	.align		4
.L_76:
        /*0050*/ 	.byte	0x04, 0x36
        /*0052*/ 	.short	(.L_78 - .L_77)
.L_77:
        /*0054*/ 	.word	0x00000008
.L_78:


//--------------------- .nv.info._Z27unique_idx_1d_grid_3d_blockPi --------------------------
	.section	.nv.info._Z27unique_idx_1d_grid_3d_blockPi,"",@"SHT_CUDA_INFO"
	.sectionflags	@""
	.align	4


	//----- nvinfo : EIATTR_CUDA_API_VERSION
	.align		4
        /*0000*/ 	.byte	0x04, 0x37
        /*0002*/ 	.short	(.L_80 - .L_79)
.L_79:
        /*0004*/ 	.word	0x00000082


	//----- nvinfo : EIATTR_KPARAM_INFO
	.align		4
.L_80:
        /*0008*/ 	.byte	0x04, 0x17
        /*000a*/ 	.short	(.L_82 - .L_81)
.L_81:
        /*000c*/ 	.word	0x00000000
        /*0010*/ 	.short	0x0000
        /*0012*/ 	.short	0x0000
        /*0014*/ 	.byte	0x00, 0xf5, 0x21, 0x00


	//----- nvinfo : EIATTR_SPARSE_MMA_MASK
	.align		4
.L_82:
        /*0018*/ 	.byte	0x03, 0x50
        /*001a*/ 	.short	0x0000


	//----- nvinfo : EIATTR_MAXREG_COUNT
	.align		4
        /*001c*/ 	.byte	0x03, 0x1b
        /*001e*/ 	.short	0x00ff


	//----- nvinfo : EIATTR_EXTERNS
	.align		4
        /*0020*/ 	.byte	0x04, 0x0f
        /*0022*/ 	.short	(.L_84 - .L_83)


	//   ....[0]....
	.align		4
.L_83:
        /*0024*/ 	.word	index@(vprintf)


	//----- nvinfo : EIATTR_MERCURY_ISA_VERSION
	.align		4
.L_84:
        /*0028*/ 	.byte	0x03, 0x5f
        /*002a*/ 	.short	0x0101


	//----- nvinfo : EIATTR_VRC_CTA_INIT_COUNT
	.align		4
        /*002c*/ 	.byte	0x02, 0x4a
	.zero		1
	.zero		1


	//----- nvinfo : EIATTR_SYSCALL_OFFSETS
	.align		4
        /*0030*/ 	.byte	0x04, 0x46
        /*0032*/ 	.short	(.L_86 - .L_85)


	//   ....[0]....
.L_85:
        /*0034*/ 	.word	0x000001b0


	//----- nvinfo : EIATTR_EXIT_INSTR_OFFSETS
	.align		4
.L_86:
        /*0038*/ 	.byte	0x04, 0x1c
        /*003a*/ 	.short	(.L_88 - .L_87)


	//   ....[0]....
.L_87:
        /*003c*/ 	.word	0x000001c0


	//----- nvinfo : EIATTR_CBANK_PARAM_SIZE
	.align		4
.L_88:
        /*0040*/ 	.byte	0x03, 0x19
        /*0042*/ 	.short	0x0008


	//----- nvinfo : EIATTR_PARAM_CBANK
	.align		4
        /*0044*/ 	.byte	0x04, 0x0a
        /*0046*/ 	.short	(.L_90 - .L_89)
	.align		4
.L_89:
        /*0048*/ 	.word	index@(.nv.constant0._Z27unique_idx_1d_grid_3d_blockPi)
        /*004c*/ 	.short	0x0380
        /*004e*/ 	.short	0x0008


	//----- nvinfo : EIATTR_SW_WAR
	.align		4
.L_90:
        /*0050*/ 	.byte	0x04, 0x36
        /*0052*/ 	.short	(.L_92 - .L_91)
.L_91:
        /*0054*/ 	.word	0x00000008
.L_92:


//--------------------- .nv.info._Z27unique_idx_1d_grid_2d_blockPi --------------------------
	.section	.nv.info._Z27unique_idx_1d_grid_2d_blockPi,"",@"SHT_CUDA_INFO"
	.sectionflags	@""
	.align	4


	//----- nvinfo : EIATTR_CUDA_API_VERSION
	.align		4
        /*0000*/ 	.byte	0x04, 0x37
        /*0002*/ 	.short	(.L_94 - .L_93)
.L_93:
        /*0004*/ 	.word	0x00000082


	//----- nvinfo : EIATTR_KPARAM_INFO
	.align		4
.L_94:
        /*0008*/ 	.byte	0x04, 0x17
        /*000a*/ 	.short	(.L_96 - .L_95)
.L_95:
        /*000c*/ 	.word	0x00000000
        /*0010*/ 	.short	0x0000
        /*0012*/ 	.short	0x0000
        /*0014*/ 	.byte	0x00, 0xf5, 0x21, 0x00


	//----- nvinfo : EIATTR_SPARSE_MMA_MASK
	.align		4
.L_96:
        /*0018*/ 	.byte	0x03, 0x50
        /*001a*/ 	.short	0x0000


	//----- nvinfo : EIATTR_MAXREG_COUNT
	.align		4
        /*001c*/ 	.byte	0x03, 0x1b
        /*001e*/ 	.short	0x00ff


	//----- nvinfo : EIATTR_EXTERNS
	.align		4
        /*0020*/ 	.byte	0x04, 0x0f
        /*0022*/ 	.short	(.L_98 - .L_97)


	//   ....[0]....
	.align		4
.L_97:
        /*0024*/ 	.word	index@(vprintf)


	//----- nvinfo : EIATTR_MERCURY_ISA_VERSION
	.align		4
.L_98:
        /*0028*/ 	.byte	0x03, 0x5f
        /*002a*/ 	.short	0x0101


	//----- nvinfo : EIATTR_VRC_CTA_INIT_COUNT
	.align		4
        /*002c*/ 	.byte	0x02, 0x4a
	.zero		1
	.zero		1


	//----- nvinfo : EIATTR_SYSCALL_OFFSETS
	.align		4
        /*0030*/ 	.byte	0x04, 0x46
        /*0032*/ 	.short	(.L_100 - .L_99)


	//   ....[0]....
.L_99:
        /*0034*/ 	.word	0x00000180


	//----- nvinfo : EIATTR_EXIT_INSTR_OFFSETS
	.align		4
.L_100:
        /*0038*/ 	.byte	0x04, 0x1c
        /*003a*/ 	.short	(.L_102 - .L_101)


	//   ....[0]....
.L_101:
        /*003c*/ 	.word	0x00000190


	//----- nvinfo : EIATTR_CBANK_PARAM_SIZE
	.align		4
.L_102:
        /*0040*/ 	.byte	0x03, 0x19
        /*0042*/ 	.short	0x0008


	//----- nvinfo : EIATTR_PARAM_CBANK
	.align		4
        /*0044*/ 	.byte	0x04, 0x0a
        /*0046*/ 	.short	(.L_104 - .L_103)
	.align		4
.L_103:
        /*0048*/ 	.word	index@(.nv.constant0._Z27unique_idx_1d_grid_2d_blockPi)
        /*004c*/ 	.short	0x0380
        /*004e*/ 	.short	0x0008


	//----- nvinfo : EIATTR_SW_WAR
	.align		4
.L_104:
        /*0050*/ 	.byte	0x04, 0x36
        /*0052*/ 	.short	(.L_106 - .L_105)
.L_105:
        /*0054*/ 	.word	0x00000008
.L_106:


//--------------------- .nv.info._Z27unique_idx_1d_grid_1d_blockPi --------------------------
	.section	.nv.info._Z27unique_idx_1d_grid_1d_blockPi,"",@"SHT_CUDA_INFO"
	.sectionflags	@""
	.align	4


	//----- nvinfo : EIATTR_CUDA_API_VERSION
	.align		4
        /*0000*/ 	.byte	0x04, 0x37
        /*0002*/ 	.short	(.L_108 - .L_107)
.L_107:
        /*0004*/ 	.word	0x00000082


	//----- nvinfo : EIATTR_KPARAM_INFO
	.align		4
.L_108:
        /*0008*/ 	.byte	0x04, 0x17
        /*000a*/ 	.short	(.L_110 - .L_109)
.L_109:
        /*000c*/ 	.word	0x00000000
        /*0010*/ 	.short	0x0000
        /*0012*/ 	.short	0x0000
        /*0014*/ 	.byte	0x00, 0xf5, 0x21, 0x00


	//----- nvinfo : EIATTR_SPARSE_MMA_MASK
	.align		4
.L_110:
        /*0018*/ 	.byte	0x03, 0x50
        /*001a*/ 	.short	0x0000


	//----- nvinfo : EIATTR_MAXREG_COUNT
	.align		4
        /*001c*/ 	.byte	0x03, 0x1b
        /*001e*/ 	.short	0x00ff


	//----- nvinfo : EIATTR_EXTERNS
	.align		4
        /*0020*/ 	.byte	0x04, 0x0f
        /*0022*/ 	.short	(.L_112 - .L_111)


	//   ....[0]....
	.align		4
.L_111:
        /*0024*/ 	.word	index@(vprintf)


	//----- nvinfo : EIATTR_MERCURY_ISA_VERSION
	.align		4
.L_112:
        /*0028*/ 	.byte	0x03, 0x5f
        /*002a*/ 	.short	0x0101


	//----- nvinfo : EIATTR_VRC_CTA_INIT_COUNT
	.align		4
        /*002c*/ 	.byte	0x02, 0x4a
	.zero		1
	.zero		1


	//----- nvinfo : EIATTR_SYSCALL_OFFSETS
	.align		4
        /*0030*/ 	.byte	0x04, 0x46
        /*0032*/ 	.short	(.L_114 - .L_113)


	//   ....[0]....
.L_113:
        /*0034*/ 	.word	0x00000150


	//----- nvinfo : EIATTR_EXIT_INSTR_OFFSETS
	.align		4
.L_114:
        /*0038*/ 	.byte	0x04, 0x1c
        /*003a*/ 	.short	(.L_116 - .L_115)


	//   ....[0]....
.L_115:
        /*003c*/ 	.word	0x00000160


	//----- nvinfo : EIATTR_CBANK_PARAM_SIZE
	.align		4
.L_116:
        /*0040*/ 	.byte	0x03, 0x19
        /*0042*/ 	.short	0x0008


	//----- nvinfo : EIATTR_PARAM_CBANK
	.align		4
        /*0044*/ 	.byte	0x04, 0x0a
        /*0046*/ 	.short	(.L_118 - .L_117)
	.align		4
.L_117:
        /*0048*/ 	.word	index@(.nv.constant0._Z27unique_idx_1d_grid_1d_blockPi)
        /*004c*/ 	.short	0x0380
        /*004e*/ 	.short	0x0008


	//----- nvinfo : EIATTR_SW_WAR
	.align		4
.L_118:
        /*0050*/ 	.byte	0x04, 0x36
        /*0052*/ 	.short	(.L_120 - .L_119)
.L_119:
        /*0054*/ 	.word	0x00000008
.L_120:


//--------------------- .nv.callgraph             --------------------------
	.section	.nv.callgraph,"",@"SHT_CUDA_CALLGRAPH"
	.align	4
	.sectionentsize	8
	.align		4
        /*0000*/ 	.word	0x00000000
	.align		4
        /*0004*/ 	.word	0xffffffff
	.align		4
        /*0008*/ 	.word	index@(_Z27unique_idx_2d_grid_3d_blockPi)
	.align		4
        /*000c*/ 	.word	index@(vprintf)
	.align		4
        /*0010*/ 	.word	index@(_Z27unique_idx_2d_grid_2d_blockPi)
	.align		4
        /*0014*/ 	.word	index@(vprintf)
	.align		4
        /*0018*/ 	.word	index@(_Z27unique_idx_2d_grid_1d_blockPi)
	.align		4
        /*001c*/ 	.word	index@(vprintf)
	.align		4
        /*0020*/ 	.word	index@(_Z27unique_idx_1d_grid_3d_blockPi)
	.align		4
        /*0024*/ 	.word	index@(vprintf)
	.align		4
        /*0028*/ 	.word	index@(_Z27unique_idx_1d_grid_2d_blockPi)
	.align		4
        /*002c*/ 	.word	index@(vprintf)
	.align		4
        /*0030*/ 	.word	index@(_Z27unique_idx_1d_grid_1d_blockPi)
	.align		4
        /*0034*/ 	.word	index@(vprintf)
	.align		4
        /*0038*/ 	.word	0x00000000
	.align		4
        /*003c*/ 	.word	0xfffffffe
	.align		4
        /*0040*/ 	.word	0x00000000
	.align		4
        /*0044*/ 	.word	0xfffffffd
	.align		4
        /*0048*/ 	.word	0x00000000
	.align		4
        /*004c*/ 	.word	0xfffffffc


//--------------------- .nv.constant4             --------------------------
	.section	.nv.constant4,"a",@progbits
	.align	8
	.align		8
.nv.constant4:
        /*0000*/ 	.dword	vprintf
	.align		8
        /*0008*/ 	.dword	$str


//--------------------- .text._Z27unique_idx_2d_grid_3d_blockPi --------------------------
	.section	.text._Z27unique_idx_2d_grid_3d_blockPi,"ax",@progbits
	.align	128
        .global         _Z27unique_idx_2d_grid_3d_blockPi
        .type           _Z27unique_idx_2d_grid_3d_blockPi,@function
        .size           _Z27unique_idx_2d_grid_3d_blockPi,(.L_x_12 - _Z27unique_idx_2d_grid_3d_blockPi)
        .other          _Z27unique_idx_2d_grid_3d_blockPi,@"STO_CUDA_ENTRY STV_DEFAULT"
_Z27unique_idx_2d_grid_3d_blockPi:
.text._Z27unique_idx_2d_grid_3d_blockPi:
[----:B------:R-:W0:Y:S01]  /*0000*/  LDC R1, c[0x0][0x37c] ;  /* 0x0000df00ff017b82 */ /* 0x000e220000000800 */
[----:B------:R-:W1:Y:S07]  /*0010*/  S2R R3, SR_TID.Z ;  /* 0x0000000000037919 */ /* 0x000e6e0000002300 */
[----:B------:R-:W-:Y:S01]  /*0020*/  S2UR UR4, SR_CTAID.X ;  /* 0x00000000000479c3 */ /* 0x000fe20000002500 */
[----:B------:R-:W2:Y:S01]  /*0030*/  LDCU UR8, c[0x0][0x2fc] ;  /* 0x00005f80ff0877ac */ /* 0x000ea20008000800 */
[----:B0-----:R-:W-:Y:S01]  /*0040*/  IADD3 R1, PT, PT, R1, -0x8, RZ ;  /* 0xfffffff801017810 */ /* 0x001fe20007ffe0ff */
[----:B------:R-:W0:Y:S01]  /*0050*/  S2R R5, SR_TID.Y ;  /* 0x0000000000057919 */ /* 0x000e220000002200 */
[----:B------:R-:W3:Y:S01]  /*0060*/  LDCU UR6, c[0x0][0x370] ;  /* 0x00006e00ff0677ac */ /* 0x000ee20008000800 */
[----:B------:R-:W4:Y:S03]  /*0070*/  S2R R7, SR_TID.X ;  /* 0x0000000000077919 */ /* 0x000f260000002100 */
[----:B------:R-:W3:Y:S01]  /*0080*/  S2UR UR5, SR_CTAID.Y ;  /* 0x00000000000579c3 */ /* 0x000ee20000002600 */
[----:B------:R-:W4:Y:S01]  /*0090*/  LDCU UR9, c[0x0][0x360] ;  /* 0x00006c00ff0977ac */ /* 0x000f220008000800 */
[----:B------:R-:W0:Y:S06]  /*00a0*/  LDCU UR10, c[0x0][0x364] ;  /* 0x00006c80ff0a77ac */ /* 0x000e2c0008000800 */
[----:B------:R-:W1:Y:S08]  /*00b0*/  LDC R0, c[0x0][0x368] ;  /* 0x0000da00ff007b82 */ /* 0x000e700000000800 */
[----:B------:R-:W5:Y:S01]  /*00c0*/  LDC.64 R8, c[0x0][0x380] ;  /* 0x0000e000ff087b82 */ /* 0x000f620000000a00 */
[----:B---3--:R-:W-:Y:S01]  /*00d0*/  UIMAD UR4, UR5, UR6, UR4 ;  /* 0x00000006050472a4 */ /* 0x008fe2000f8e0204 */
[----:B------:R-:W3:Y:S05]  /*00e0*/  LDCU.64 UR6, c[0x0][0x358] ;  /* 0x00006b00ff0677ac */ /* 0x000eea0008000a00 */
[----:B-1----:R-:W-:-:S04]  /*00f0*/  IMAD R0, R0, UR4, R3 ;  /* 0x0000000400007c24 */ /* 0x002fc8000f8e0203 */
[----:B0-----:R-:W-:-:S04]  /*0100*/  IMAD R0, R0, UR10, R5 ;  /* 0x0000000a00007c24 */ /* 0x001fc8000f8e0205 */
[----:B----4-:R-:W-:-:S04]  /*0110*/  IMAD R2, R0, UR9, R7 ;  /* 0x0000000900027c24 */ /* 0x010fc8000f8e0207 */
[----:B-----5:R-:W-:-:S05]  /*0120*/  IMAD.WIDE R8, R2, 0x4, R8 ;  /* 0x0000000402087825 */ /* 0x020fca00078e0208 */
[----:B---3--:R-:W3:Y:S01]  /*0130*/  LDG.E R3, desc[UR6][R8.64] ;  /* 0x0000000608037981 */ /* 0x008ee2000c1e1900 */
[----:B------:R-:W-:Y:S01]  /*0140*/  MOV R0, 0x0 ;  /* 0x0000000000007802 */ /* 0x000fe20000000f00 */
[----:B------:R-:W0:Y:S03]  /*0150*/  LDCU UR4, c[0x0][0x2f8] ;  /* 0x00005f00ff0477ac */ /* 0x000e260008000800 */
[----:B------:R1:W4:Y:S01]  /*0160*/  LDC.64 R10, c[0x4][R0] ;  /* 0x01000000000a7b82 */ /* 0x0003220000000a00 */
[----:B------:R-:W5:Y:S01]  /*0170*/  LDCU.64 UR6, c[0x4][0x8] ;  /* 0x01000100ff0677ac */ /* 0x000f620008000a00 */
[----:B0-----:R-:W-:Y:S02]  /*0180*/  IADD3 R6, P0, PT, R1, UR4, RZ ;  /* 0x0000000401067c10 */ /* 0x001fe4000ff1e0ff */
[----:B-----5:R-:W-:Y:S02]  /*0190*/  MOV R4, UR6 ;  /* 0x0000000600047c02 */ /* 0x020fe40008000f00 */
[----:B------:R-:W-:-:S02]  /*01a0*/  MOV R5, UR7 ;  /* 0x0000000700057c02 */ /* 0x000fc40008000f00 */
[----:B--2---:R-:W-:Y:S01]  /*01b0*/  IADD3.X R7, PT, PT, RZ, UR8, RZ, P0, !PT ;  /* 0x00000008ff077c10 */ /* 0x004fe200087fe4ff */
[----:B---34-:R1:W-:Y:S06]  /*01c0*/  STL.64 [R1], R2 ;  /* 0x0000000201007387 */ /* 0x0183ec0000100a00 */
[----:B------:R-:W-:-:S07]  /*01d0*/  LEPC R20, `(.L_x_0) ;  /* 0x000000001014794e */ /* 0x000fce0000000000 */
[----:B-1----:R-:W-:Y:S05]  /*01e0*/  CALL.ABS.NOINC R10 ;  /* 0x000000000a007343 */ /* 0x002fea0003c00000 */
.L_x_0:
[----:B------:R-:W-:Y:S05]  /*01f0*/  EXIT ;  /* 0x000000000000794d */ /* 0x000fea0003800000 */
.L_x_1:
[----:B------:R-:W-:-:S00]  /*0200*/  BRA `(.L_x_1) ;  /* 0xfffffffc00fc7947 */ /* 0x000fc0000383ffff */
[----:B------:R-:W-:-:S00]  /*0210*/  NOP ;  /* 0x0000000000007918 */ /* 0x000fc00000000000 */
        /* <DEDUP_REMOVED lines=14> */
.L_x_12:


//--------------------- .text._Z27unique_idx_2d_grid_2d_blockPi --------------------------
	.section	.text._Z27unique_idx_2d_grid_2d_blockPi,"ax",@progbits
	.align	128
        .global         _Z27unique_idx_2d_grid_2d_blockPi
        .type           _Z27unique_idx_2d_grid_2d_blockPi,@function
        .size           _Z27unique_idx_2d_grid_2d_blockPi,(.L_x_13 - _Z27unique_idx_2d_grid_2d_blockPi)
        .other          _Z27unique_idx_2d_grid_2d_blockPi,@"STO_CUDA_ENTRY STV_DEFAULT"
_Z27unique_idx_2d_grid_2d_blockPi:
.text._Z27unique_idx_2d_grid_2d_blockPi:
[----:B------:R-:W0:Y:S01]  /*0000*/  LDC R1, c[0x0][0x37c] ;  /* 0x0000df00ff017b82 */ /* 0x000e220000000800 */
[----:B------:R-:W1:Y:S07]  /*0010*/  S2R R3, SR_TID.Y ;  /* 0x0000000000037919 */ /* 0x000e6e0000002200 */
[----:B------:R-:W-:Y:S01]  /*0020*/  S2UR UR4, SR_CTAID.X ;  /* 0x00000000000479c3 */ /* 0x000fe20000002500 */
[----:B------:R-:W2:Y:S01]  /*0030*/  LDCU UR8, c[0x0][0x2fc] ;  /* 0x00005f80ff0877ac */ /* 0x000ea20008000800 */
[----:B0-----:R-:W-:Y:S01]  /*0040*/  VIADD R1, R1, 0xfffffff8 ;  /* 0xfffffff801017836 */ /* 0x001fe20000000000 */
[----:B------:R-:W0:Y:S01]  /*0050*/  S2R R5, SR_TID.X ;  /* 0x0000000000057919 */ /* 0x000e220000002100 */
[----:B------:R-:W3:Y:S04]  /*0060*/  LDCU UR6, c[0x0][0x370] ;  /* 0x00006e00ff0677ac */ /* 0x000ee80008000800 */
[----:B------:R-:W3:Y:S01]  /*0070*/  S2UR UR5, SR_CTAID.Y ;  /* 0x00000000000579c3 */ /* 0x000ee20000002600 */
[----:B------:R-:W0:Y:S07]  /*0080*/  LDCU UR9, c[0x0][0x360] ;  /* 0x00006c00ff0977ac */ /* 0x000e2e0008000800 */
[----:B------:R-:W1:Y:S08]  /*0090*/  LDC R2, c[0x0][0x364] ;  /* 0x0000d900ff027b82 */ /* 0x000e700000000800 */
[----:B------:R-:W4:Y:S01]  /*00a0*/  LDC.64 R8, c[0x0][0x380] ;  /* 0x0000e000ff087b82 */ /* 0x000f220000000a00 */
[----:B---3--:R-:W-:Y:S01]  /*00b0*/  UIMAD UR4, UR5, UR6, UR4 ;  /* 0x00000006050472a4 */ /* 0x008fe2000f8e0204 */
[----:B------:R-:W3:Y:S05]  /*00c0*/  LDCU.64 UR6, c[0x0][0x358] ;  /* 0x00006b00ff0677ac */ /* 0x000eea0008000a00 */
[----:B-1----:R-:W-:-:S04]  /*00d0*/  IMAD R2, R2, UR4, R3 ;  /* 0x0000000402027c24 */ /* 0x002fc8000f8e0203 */
[----:B0-----:R-:W-:-:S04]  /*00e0*/  IMAD R2, R2, UR9, R5 ;  /* 0x0000000902027c24 */ /* 0x001fc8000f8e0205 */
[----:B----4-:R-:W-:-:S05]  /*00f0*/  IMAD.WIDE R8, R2, 0x4, R8 ;  /* 0x0000000402087825 */ /* 0x010fca00078e0208 */
[----:B---3--:R-:W3:Y:S01]  /*0100*/  LDG.E R3, desc[UR6][R8.64] ;  /* 0x0000000608037981 */ /* 0x008ee2000c1e1900 */
[----:B------:R-:W-:Y:S01]  /*0110*/  MOV R0, 0x0 ;  /* 0x0000000000007802 */ /* 0x000fe20000000f00 */
[----:B------:R-:W0:Y:S03]  /*0120*/  LDCU UR4, c[0x0][0x2f8] ;  /* 0x00005f00ff0477ac */ /* 0x000e260008000800 */
[----:B------:R1:W4:Y:S01]  /*0130*/  LDC.64 R10, c[0x4][R0] ;  /* 0x01000000000a7b82 */ /* 0x0003220000000a00 */
[----:B------:R-:W5:Y:S01]  /*0140*/  LDCU.64 UR6, c[0x4][0x8] ;  /* 0x01000100ff0677ac */ /* 0x000f620008000a00 */
[----:B0-----:R-:W-:Y:S01]  /*0150*/  IADD3 R6, P0, PT, R1, UR4, RZ ;  /* 0x0000000401067c10 */ /* 0x001fe2000ff1e0ff */
[----:B-----5:R-:W-:Y:S01]  /*0160*/  IMAD.U32 R4, RZ, RZ, UR6 ;  /* 0x00000006ff047e24 */ /* 0x020fe2000f8e00ff */
[----:B------:R-:W-:Y:S02]  /*0170*/  MOV R5, UR7 ;  /* 0x0000000700057c02 */ /* 0x000fe40008000f00 */
[----:B--2---:R-:W-:Y:S01]  /*0180*/  IADD3.X R7, PT, PT, RZ, UR8, RZ, P0, !PT ;  /* 0x00000008ff077c10 */ /* 0x004fe200087fe4ff */
[----:B---34-:R1:W-:Y:S08]  /*0190*/  STL.64 [R1], R2 ;  /* 0x0000000201007387 */ /* 0x0183f00000100a00 */
[----:B------:R-:W-:-:S07]  /*01a0*/  LEPC R20, `(.L_x_2) ;  /* 0x000000001014794e */ /* 0x000fce0000000000 */
[----:B-1----:R-:W-:Y:S05]  /*01b0*/  CALL.ABS.NOINC R10 ;  /* 0x000000000a007343 */ /* 0x002fea0003c00000 */
.L_x_2:
[----:B------:R-:W-:Y:S05]  /*01c0*/  EXIT ;  /* 0x000000000000794d */ /* 0x000fea0003800000 */
.L_x_3:
        /* <DEDUP_REMOVED lines=11> */
.L_x_13:


//--------------------- .text._Z27unique_idx_2d_grid_1d_blockPi --------------------------
	.section	.text._Z27unique_idx_2d_grid_1d_blockPi,"ax",@progbits
	.align	128
        .global         _Z27unique_idx_2d_grid_1d_blockPi
        .type           _Z27unique_idx_2d_grid_1d_blockPi,@function
        .size           _Z27unique_idx_2d_grid_1d_blockPi,(.L_x_14 - _Z27unique_idx_2d_grid_1d_blockPi)
        .other          _Z27unique_idx_2d_grid_1d_blockPi,@"STO_CUDA_ENTRY STV_DEFAULT"
_Z27unique_idx_2d_grid_1d_blockPi:
.text._Z27unique_idx_2d_grid_1d_blockPi:
[----:B------:R-:W0:Y:S01]  /*0000*/  LDC R1, c[0x0][0x37c] ;  /* 0x0000df00ff017b82 */ /* 0x000e220000000800 */
[----:B------:R-:W1:Y:S07]  /*0010*/  S2R R3, SR_TID.X ;  /* 0x0000000000037919 */ /* 0x000e6e0000002100 */
[----:B------:R-:W-:Y:S01]  /*0020*/  S2UR UR4, SR_CTAID.Y ;  /* 0x00000000000479c3 */ /* 0x000fe20000002600 */
[----:B------:R-:W2:Y:S01]  /*0030*/  LDCU UR7, c[0x0][0x2fc] ;  /* 0x00005f80ff0777ac */ /* 0x000ea20008000800 */
[----:B0-----:R-:W-:Y:S01]  /*0040*/  VIADD R1, R1, 0xfffffff8 ;  /* 0xfffffff801017836 */ /* 0x001fe20000000000 */
[----:B------:R-:W0:Y:S05]  /*0050*/  LDCU UR5, c[0x0][0x370] ;  /* 0x00006e00ff0577ac */ /* 0x000e2a0008000800 */
[----:B------:R-:W0:Y:S01]  /*0060*/  S2UR UR6, SR_CTAID.X ;  /* 0x00000000000679c3 */ /* 0x000e220000002500 */
[----:B------:R-:W3:Y:S07]  /*0070*/  LDCU.64 UR8, c[0x0][0x358] ;  /* 0x00006b00ff0877ac */ /* 0x000eee0008000a00 */
[----:B------:R-:W1:Y:S08]  /*0080*/  LDC R2, c[0x0][0x360] ;  /* 0x0000d800ff027b82 */ /* 0x000e700000000800 */
[----:B------:R-:W4:Y:S01]  /*0090*/  LDC.64 R8, c[0x0][0x380] ;  /* 0x0000e000ff087b82 */ /* 0x000f220000000a00 */
[----:B0-----:R-:W-:-:S06]  /*00a0*/  UIMAD UR4, UR4, UR5, UR6 ;  /* 0x00000005040472a4 */ /* 0x001fcc000f8e0206 */
[----:B-1----:R-:W-:-:S04]  /*00b0*/  IMAD R2, R2, UR4, R3 ;  /* 0x0000000402027c24 */ /* 0x002fc8000f8e0203 */
        /* <DEDUP_REMOVED lines=13> */
.L_x_4:
[----:B------:R-:W-:Y:S05]  /*0190*/  EXIT ;  /* 0x000000000000794d */ /* 0x000fea0003800000 */
.L_x_5:
        /* <DEDUP_REMOVED lines=14> */
.L_x_14:


//--------------------- .text._Z27unique_idx_1d_grid_3d_blockPi --------------------------
	.section	.text._Z27unique_idx_1d_grid_3d_blockPi,"ax",@progbits
	.align	128
        .global         _Z27unique_idx_1d_grid_3d_blockPi
        .type           _Z27unique_idx_1d_grid_3d_blockPi,@function
        .size           _Z27unique_idx_1d_grid_3d_blockPi,(.L_x_15 - _Z27unique_idx_1d_grid_3d_blockPi)
        .other          _Z27unique_idx_1d_grid_3d_blockPi,@"STO_CUDA_ENTRY STV_DEFAULT"
_Z27unique_idx_1d_grid_3d_blockPi:
.text._Z27unique_idx_1d_grid_3d_blockPi:
[----:B------:R-:W0:Y:S01]  /*0000*/  LDC R1, c[0x0][0x37c] ;  /* 0x0000df00ff017b82 */ /* 0x000e220000000800 */
[----:B------:R-:W1:Y:S01]  /*0010*/  S2R R5, SR_TID.Z ;  /* 0x0000000000057919 */ /* 0x000e620000002300 */
[----:B------:R-:W2:Y:S06]  /*0020*/  LDCU UR6, c[0x0][0x2fc] ;  /* 0x00005f80ff0677ac */ /* 0x000eac0008000800 */
[----:B------:R-:W1:Y:S01]  /*0030*/  S2UR UR7, SR_CTAID.X ;  /* 0x00000000000779c3 */ /* 0x000e620000002500 */
[----:B0-----:R-:W-:Y:S01]  /*0040*/  IADD3 R1, PT, PT, R1, -0x8, RZ ;  /* 0xfffffff801017810 */ /* 0x001fe20007ffe0ff */
[----:B------:R-:W0:Y:S01]  /*0050*/  S2R R7, SR_TID.Y ;  /* 0x0000000000077919 */ /* 0x000e220000002200 */
[----:B------:R-:W3:Y:S01]  /*0060*/  LDCU UR8, c[0x0][0x360] ;  /* 0x00006c00ff0877ac */ /* 0x000ee20008000800 */
[----:B------:R-:W3:Y:S01]  /*0070*/  S2R R3, SR_TID.X ;  /* 0x0000000000037919 */ /* 0x000ee20000002100 */
[----:B------:R-:W0:Y:S03]  /*0080*/  LDCU UR9, c[0x0][0x364] ;  /* 0x00006c80ff0977ac */ /* 0x000e260008000800 */
[----:B------:R-:W1:Y:S01]  /*0090*/  LDC R0, c[0x0][0x368] ;  /* 0x0000da00ff007b82 */ /* 0x000e620000000800 */
[----:B------:R-:W4:Y:S07]  /*00a0*/  LDCU.64 UR4, c[0x0][0x358] ;  /* 0x00006b00ff0477ac */ /* 0x000f2e0008000a00 */
[----:B------:R-:W5:Y:S01]  /*00b0*/  LDC.64 R8, c[0x0][0x380] ;  /* 0x0000e000ff087b82 */ /* 0x000f620000000a00 */
[----:B-1----:R-:W-:-:S04]  /*00c0*/  IMAD R0, R0, UR7, R5 ;  /* 0x0000000700007c24 */ /* 0x002fc8000f8e0205 */
[----:B0-----:R-:W-:-:S04]  /*00d0*/  IMAD R0, R0, UR9, R7 ;  /* 0x0000000900007c24 */ /* 0x001fc8000f8e0207 */
[----:B---3--:R-:W-:Y:S01]  /*00e0*/  IMAD R2, R0, UR8, R3 ;  /* 0x0000000800027c24 */ /* 0x008fe2000f8e0203 */
[----:B------:R-:W-:Y:S01]  /*00f0*/  MOV R0, 0x0 ;  /* 0x0000000000007802 */ /* 0x000fe20000000f00 */
[----:B------:R-:W0:Y:S02]  /*0100*/  LDCU.64 UR8, c[0x4][0x8] ;  /* 0x01000100ff0877ac */ /* 0x000e240008000a00 */
[----:B-----5:R-:W-:-:S05]  /*0110*/  IMAD.WIDE R8, R2, 0x4, R8 ;  /* 0x0000000402087825 */ /* 0x020fca00078e0208 */
[----:B----4-:R-:W3:Y:S01]  /*0120*/  LDG.E R3, desc[UR4][R8.64] ;  /* 0x0000000408037981 */ /* 0x010ee2000c1e1900 */
[----:B------:R-:W1:Y:S01]  /*0130*/  LDCU UR4, c[0x0][0x2f8] ;  /* 0x00005f00ff0477ac */ /* 0x000e620008000800 */
[----:B------:R4:W3:Y:S01]  /*0140*/  LDC.64 R10, c[0x4][R0] ;  /* 0x01000000000a7b82 */ /* 0x0008e20000000a00 */
[----:B0-----:R-:W-:Y:S02]  /*0150*/  MOV R4, UR8 ;  /* 0x0000000800047c02 */ /* 0x001fe40008000f00 */
[----:B------:R-:W-:Y:S02]  /*0160*/  MOV R5, UR9 ;  /* 0x0000000900057c02 */ /* 0x000fe40008000f00 */
[----:B-1----:R-:W-:-:S04]  /*0170*/  IADD3 R6, P0, PT, R1, UR4, RZ ;  /* 0x0000000401067c10 */ /* 0x002fc8000ff1e0ff */
[----:B--2---:R-:W-:Y:S01]  /*0180*/  IADD3.X R7, PT, PT, RZ, UR6, RZ, P0, !PT ;  /* 0x00000006ff077c10 */ /* 0x004fe200087fe4ff */
[----:B---3--:R4:W-:Y:S08]  /*0190*/  STL.64 [R1], R2 ;  /* 0x0000000201007387 */ /* 0x0089f00000100a00 */
[----:B------:R-:W-:-:S07]  /*01a0*/  LEPC R20, `(.L_x_6) ;  /* 0x000000001014794e */ /* 0x000fce0000000000 */
[----:B----4-:R-:W-:Y:S05]  /*01b0*/  CALL.ABS.NOINC R10 ;  /* 0x000000000a007343 */ /* 0x010fea0003c00000 */
.L_x_6:
[----:B------:R-:W-:Y:S05]  /*01c0*/  EXIT ;  /* 0x000000000000794d */ /* 0x000fea0003800000 */
.L_x_7:
        /* <DEDUP_REMOVED lines=11> */
.L_x_15:


//--------------------- .text._Z27unique_idx_1d_grid_2d_blockPi --------------------------
	.section	.text._Z27unique_idx_1d_grid_2d_blockPi,"ax",@progbits
	.align	128
        .global         _Z27unique_idx_1d_grid_2d_blockPi
        .type           _Z27unique_idx_1d_grid_2d_blockPi,@function
        .size           _Z27unique_idx_1d_grid_2d_blockPi,(.L_x_16 - _Z27unique_idx_1d_grid_2d_blockPi)
        .other          _Z27unique_idx_1d_grid_2d_blockPi,@"STO_CUDA_ENTRY STV_DEFAULT"
_Z27unique_idx_1d_grid_2d_blockPi:
.text._Z27unique_idx_1d_grid_2d_blockPi:
[----:B------:R-:W0:Y:S01]  /*0000*/  LDC R1, c[0x0][0x37c] ;  /* 0x0000df00ff017b82 */ /* 0x000e220000000800 */
[----:B------:R-:W1:Y:S01]  /*0010*/  S2R R5, SR_TID.Y ;  /* 0x0000000000057919 */ /* 0x000e620000002200 */
[----:B------:R-:W2:Y:S06]  /*0020*/  LDCU UR6, c[0x0][0x2fc] ;  /* 0x00005f80ff0677ac */ /* 0x000eac0008000800 */
[----:B------:R-:W1:Y:S01]  /*0030*/  S2UR UR7, SR_CTAID.X ;  /* 0x00000000000779c3 */ /* 0x000e620000002500 */
[----:B0-----:R-:W-:Y:S01]  /*0040*/  VIADD R1, R1, 0xfffffff8 ;  /* 0xfffffff801017836 */ /* 0x001fe20000000000 */
[----:B------:R-:W0:Y:S01]  /*0050*/  S2R R3, SR_TID.X ;  /* 0x0000000000037919 */ /* 0x000e220000002100 */
[----:B------:R-:W0:Y:S01]  /*0060*/  LDCU UR8, c[0x0][0x360] ;  /* 0x00006c00ff0877ac */ /* 0x000e220008000800 */
[----:B------:R-:W3:Y:S04]  /*0070*/  LDCU.64 UR4, c[0x0][0x358] ;  /* 0x00006b00ff0477ac */ /* 0x000ee80008000a00 */
[----:B------:R-:W1:Y:S08]  /*0080*/  LDC R2, c[0x0][0x364] ;  /* 0x0000d900ff027b82 */ /* 0x000e700000000800 */
[----:B------:R-:W4:Y:S01]  /*0090*/  LDC.64 R8, c[0x0][0x380] ;  /* 0x0000e000ff087b82 */ /* 0x000f220000000a00 */
[----:B-1----:R-:W-:-:S04]  /*00a0*/  IMAD R2, R2, UR7, R5 ;  /* 0x0000000702027c24 */ /* 0x002fc8000f8e0205 */
[----:B0-----:R-:W-:Y:S01]  /*00b0*/  IMAD R2, R2, UR8, R3 ;  /* 0x0000000802027c24 */ /* 0x001fe2000f8e0203 */
[----:B------:R-:W-:Y:S01]  /*00c0*/  MOV R0, 0x0 ;  /* 0x0000000000007802 */ /* 0x000fe20000000f00 */
[----:B------:R-:W0:Y:S02]  /*00d0*/  LDCU.64 UR8, c[0x4][0x8] ;  /* 0x01000100ff0877ac */ /* 0x000e240008000a00 */
[----:B----4-:R-:W-:-:S05]  /*00e0*/  IMAD.WIDE R8, R2, 0x4, R8 ;  /* 0x0000000402087825 */ /* 0x010fca00078e0208 */
[----:B---3--:R-:W3:Y:S01]  /*00f0*/  LDG.E R3, desc[UR4][R8.64] ;  /* 0x0000000408037981 */ /* 0x008ee2000c1e1900 */
[----:B------:R-:W1:Y:S01]  /*0100*/  LDCU UR4, c[0x0][0x2f8] ;  /* 0x00005f00ff0477ac */ /* 0x000e620008000800 */
[----:B------:R4:W3:Y:S01]  /*0110*/  LDC.64 R10, c[0x4][R0] ;  /* 0x01000000000a7b82 */ /* 0x0008e20000000a00 */
[----:B0-----:R-:W-:Y:S01]  /*0120*/  IMAD.U32 R4, RZ, RZ, UR8 ;  /* 0x00000008ff047e24 */ /* 0x001fe2000f8e00ff */
[----:B------:R-:W-:Y:S02]  /*0130*/  MOV R5, UR9 ;  /* 0x0000000900057c02 */ /* 0x000fe40008000f00 */
[----:B-1----:R-:W-:-:S04]  /*0140*/  IADD3 R6, P0, PT, R1, UR4, RZ ;  /* 0x0000000401067c10 */ /* 0x002fc8000ff1e0ff */
[----:B--2---:R-:W-:Y:S01]  /*0150*/  IADD3.X R7, PT, PT, RZ, UR6, RZ, P0, !PT ;  /* 0x00000006ff077c10 */ /* 0x004fe200087fe4ff */
[----:B---3--:R4:W-:Y:S08]  /*0160*/  STL.64 [R1], R2 ;  /* 0x0000000201007387 */ /* 0x0089f00000100a00 */
[----:B------:R-:W-:-:S07]  /*0170*/  LEPC R20, `(.L_x_8) ;  /* 0x000000001014794e */ /* 0x000fce0000000000 */
[----:B----4-:R-:W-:Y:S05]  /*0180*/  CALL.ABS.NOINC R10 ;  /* 0x000000000a007343 */ /* 0x010fea0003c00000 */
.L_x_8:
[----:B------:R-:W-:Y:S05]  /*0190*/  EXIT ;  /* 0x000000000000794d */ /* 0x000fea0003800000 */
.L_x_9:
        /* <DEDUP_REMOVED lines=14> */
.L_x_16:


//--------------------- .text._Z27unique_idx_1d_grid_1d_blockPi --------------------------
	.section	.text._Z27unique_idx_1d_grid_1d_blockPi,"ax",@progbits
	.align	128
        .global         _Z27unique_idx_1d_grid_1d_blockPi
        .type           _Z27unique_idx_1d_grid_1d_blockPi,@function
        .size           _Z27unique_idx_1d_grid_1d_blockPi,(.L_x_17 - _Z27unique_idx_1d_grid_1d_blockPi)
        .other          _Z27unique_idx_1d_grid_1d_blockPi,@"STO_CUDA_ENTRY STV_DEFAULT"
_Z27unique_idx_1d_grid_1d_blockPi:
.text._Z27unique_idx_1d_grid_1d_blockPi:
[----:B------:R-:W0:Y:S01]  /*0000*/  LDC R1, c[0x0][0x37c] ;  /* 0x0000df00ff017b82 */ /* 0x000e220000000800 */
[----:B------:R-:W1:Y:S01]  /*0010*/  S2R R2, SR_TID.X ;  /* 0x0000000000027919 */ /* 0x000e620000002100 */
[----:B------:R-:W2:Y:S06]  /*0020*/  LDCU UR6, c[0x0][0x2fc] ;  /* 0x00005f80ff0677ac */ /* 0x000eac0008000800 */
[----:B------:R-:W1:Y:S01]  /*0030*/  S2UR UR7, SR_CTAID.X ;  /* 0x00000000000779c3 */ /* 0x000e620000002500 */
[----:B0-----:R-:W-:Y:S01]  /*0040*/  VIADD R1, R1, 0xfffffff8 ;  /* 0xfffffff801017836 */ /* 0x001fe20000000000 */
[----:B------:R-:W0:Y:S06]  /*0050*/  LDCU.64 UR4, c[0x0][0x358] ;  /* 0x00006b00ff0477ac */ /* 0x000e2c0008000a00 */
[----:B------:R-:W3:Y:S01]  /*0060*/  LDC.64 R8, c[0x0][0x380] ;  /* 0x0000e000ff087b82 */ /* 0x000ee20000000a00 */
[----:B------:R-:W-:Y:S01]  /*0070*/  MOV R0, 0x0 ;  /* 0x0000000000007802 */ /* 0x000fe20000000f00 */
[----:B------:R-:W4:Y:S06]  /*0080*/  LDCU.64 UR8, c[0x4][0x8] ;  /* 0x01000100ff0877ac */ /* 0x000f2c0008000a00 */
[----:B------:R-:W1:Y:S02]  /*0090*/  LDC R3, c[0x0][0x360] ;  /* 0x0000d800ff037b82 */ /* 0x000e640000000800 */
[----:B-1----:R-:W-:-:S04]  /*00a0*/  IMAD R2, R3, UR7, R2 ;  /* 0x0000000703027c24 */ /* 0x002fc8000f8e0202 */
[----:B---3--:R-:W-:-:S05]  /*00b0*/  IMAD.WIDE R8, R2, 0x4, R8 ;  /* 0x0000000402087825 */ /* 0x008fca00078e0208 */
[----:B0-----:R-:W3:Y:S01]  /*00c0*/  LDG.E R3, desc[UR4][R8.64] ;  /* 0x0000000408037981 */ /* 0x001ee2000c1e1900 */
[----:B------:R-:W0:Y:S01]  /*00d0*/  LDCU UR4, c[0x0][0x2f8] ;  /* 0x00005f00ff0477ac */ /* 0x000e220008000800 */
[----:B------:R1:W1:Y:S01]  /*00e0*/  LDC.64 R10, c[0x4][R0] ;  /* 0x01000000000a7b82 */ /* 0x0002620000000a00 */
[----:B----4-:R-:W-:Y:S01]  /*00f0*/  IMAD.U32 R4, RZ, RZ, UR8 ;  /* 0x00000008ff047e24 */ /* 0x010fe2000f8e00ff */
[----:B------:R-:W-:Y:S02]  /*0100*/  MOV R5, UR9 ;  /* 0x0000000900057c02 */ /* 0x000fe40008000f00 */
[----:B0-----:R-:W-:-:S04]  /*0110*/  IADD3 R6, P0, PT, R1, UR4, RZ ;  /* 0x0000000401067c10 */ /* 0x001fc8000ff1e0ff */
[----:B--2---:R-:W-:Y:S01]  /*0120*/  IADD3.X R7, PT, PT, RZ, UR6, RZ, P0, !PT ;  /* 0x00000006ff077c10 */ /* 0x004fe200087fe4ff */
[----:B-1-3--:R0:W-:Y:S08]  /*0130*/  STL.64 [R1], R2 ;  /* 0x0000000201007387 */ /* 0x00a1f00000100a00 */
[----:B------:R-:W-:-:S07]  /*0140*/  LEPC R20, `(.L_x_10) ;  /* 0x000000001014794e */ /* 0x000fce0000000000 */
[----:B0-----:R-:W-:Y:S05]  /*0150*/  CALL.ABS.NOINC R10 ;  /* 0x000000000a007343 */ /* 0x001fea0003c00000 */
.L_x_10:
[----:B------:R-:W-:Y:S05]  /*0160*/  EXIT ;  /* 0x000000000000794d */ /* 0x000fea0003800000 */
.L_x_11:
        /* <DEDUP_REMOVED lines=9> */
.L_x_17:


//--------------------- .nv.global.init           --------------------------
	.section	.nv.global.init,"aw",@progbits
.nv.global.init:
	.type		$str,@object
	.size		$str,(.L_0 - $str)
$str:
        /*0000*/ 	.byte	0x67, 0x69, 0x64, 0x3d, 0x25, 0x64, 0x2c, 0x20, 0x76, 0x61, 0x6c, 0x75, 0x65, 0x3d, 0x25, 0x64
        /*0010*/ 	.byte	0x0a, 0x00
.L_0:


//--------------------- .nv.shared.reserved.0     --------------------------
	.section	.nv.shared.reserved.0,"aw",@nobits
	.weak		__nv_reservedSMEM_offset_0_alias
	.size		__nv_reservedSMEM_offset_0_alias, 0, 64
	.other		__nv_reservedSMEM_offset_0_alias,@"STO_CUDA_RESERVED_SHARED STV_DEFAULT"
__nv_reservedSMEM_offset_0_alias:
	.zero		0
	.zero		64


//--------------------- .nv.constant0._Z27unique_idx_2d_grid_3d_blockPi --------------------------
	.section	.nv.constant0._Z27unique_idx_2d_grid_3d_blockPi,"a",@progbits
	.sectionflags	@""
	.align	4
.nv.constant0._Z27unique_idx_2d_grid_3d_blockPi:
	.zero		904


//--------------------- .nv.constant0._Z27unique_idx_2d_grid_2d_blockPi --------------------------
	.section	.nv.constant0._Z27unique_idx_2d_grid_2d_blockPi,"a",@progbits
	.sectionflags	@""
	.align	4
.nv.constant0._Z27unique_idx_2d_grid_2d_blockPi:
	.zero		904


//--------------------- .nv.constant0._Z27unique_idx_2d_grid_1d_blockPi --------------------------
	.section	.nv.constant0._Z27unique_idx_2d_grid_1d_blockPi,"a",@progbits
	.sectionflags	@""
	.align	4
.nv.constant0._Z27unique_idx_2d_grid_1d_blockPi:
	.zero		904


//--------------------- .nv.constant0._Z27unique_idx_1d_grid_3d_blockPi --------------------------
	.section	.nv.constant0._Z27unique_idx_1d_grid_3d_blockPi,"a",@progbits
	.sectionflags	@""
	.align	4
.nv.constant0._Z27unique_idx_1d_grid_3d_blockPi:
	.zero		904


//--------------------- .nv.constant0._Z27unique_idx_1d_grid_2d_blockPi --------------------------
	.section	.nv.constant0._Z27unique_idx_1d_grid_2d_blockPi,"a",@progbits
	.sectionflags	@""
	.align	4
.nv.constant0._Z27unique_idx_1d_grid_2d_blockPi:
	.zero		904


//--------------------- .nv.constant0._Z27unique_idx_1d_grid_1d_blockPi --------------------------
	.section	.nv.constant0._Z27unique_idx_1d_grid_1d_blockPi,"a",@progbits
	.sectionflags	@""
	.align	4
.nv.constant0._Z27unique_idx_1d_grid_1d_blockPi:
	.zero		904


//--------------------- SYMBOLS --------------------------

	.type		.nv.reservedSmem.offset0,@object
	.size		.nv.reservedSmem.offset0,0x4
	.type		vprintf,@function
